	.headerflags	@"EF_CUDA_TEXMODE_UNIFIED EF_CUDA_64BIT_ADDRESS EF_CUDA_ACCELERATORS EF_CUDA_SM90 EF_CUDA_VIRTUAL_SM(EF_CUDA_SM90)"
	.elftype	@"ET_EXEC"


//--------------------- .nv.info                  --------------------------
	.section	.nv.info,"",@"SHT_CUDA_INFO"
	.align	4


	//----- nvinfo : EIATTR_REGCOUNT
	.align		4
        /*0000*/ 	.byte	0x04, 0x2f
        /*0002*/ 	.short	(.L_3 - .L_2)
	.align		4
.L_2:
        /*0004*/ 	.word	index@(triton_poi_fused__native_batch_norm_legit_no_training_relu_11)
        /*0008*/ 	.word	0x00000013


	//----- nvinfo : EIATTR_MIN_STACK_SIZE
	.align		4
.L_3:
        /*000c*/ 	.byte	0x04, 0x12
        /*000e*/ 	.short	(.L_5 - .L_4)
	.align		4
.L_4:
        /*0010*/ 	.word	index@(triton_poi_fused__native_batch_norm_legit_no_training_relu_11)
        /*0014*/ 	.word	0x00000000


	//----- nvinfo : EIATTR_FRAME_SIZE
	.align		4
.L_5:
        /*0018*/ 	.byte	0x04, 0x11
        /*001a*/ 	.short	(.L_7 - .L_6)
	.align		4
.L_6:
        /*001c*/ 	.word	index@(triton_poi_fused__native_batch_norm_legit_no_training_relu_11)
        /*0020*/ 	.word	0x00000000


	//----- nvinfo : EIATTR_MIN_STACK_SIZE
	.align		4
.L_7:
        /*0024*/ 	.byte	0x04, 0x12
        /*0026*/ 	.short	(.L_9 - .L_8)
	.align		4
.L_8:
        /*0028*/ 	.word	index@(triton_poi_fused__native_batch_norm_legit_no_training_relu_11)
        /*002c*/ 	.word	0x00000000
.L_9:


//--------------------- .nv.info.triton_poi_fused__native_batch_norm_legit_no_training_relu_11 --------------------------
	.section	.nv.info.triton_poi_fused__native_batch_norm_legit_no_training_relu_11,"",@"SHT_CUDA_INFO"
	.sectionflags	@""
	.align	4


	//----- nvinfo : EIATTR_CUDA_API_VERSION
	.align		4
        /*0000*/ 	.byte	0x04, 0x37
        /*0002*/ 	.short	(.L_11 - .L_10)
.L_10:
        /*0004*/ 	.word	0x0000007c


	//----- nvinfo : EIATTR_KPARAM_INFO
	.align		4
.L_11:
        /*0008*/ 	.byte	0x04, 0x17
        /*000a*/ 	.short	(.L_13 - .L_12)
.L_12:
        /*000c*/ 	.word	0x00000000
        /*0010*/ 	.short	0x0006
        /*0012*/ 	.short	0x0030
        /*0014*/ 	.byte	0x00, 0xf0, 0x11, 0x00


	//----- nvinfo : EIATTR_KPARAM_INFO
	.align		4
.L_13:
        /*0018*/ 	.byte	0x04, 0x17
        /*001a*/ 	.short	(.L_15 - .L_14)
.L_14:
        /*001c*/ 	.word	0x00000000
        /*0020*/ 	.short	0x0005
        /*0022*/ 	.short	0x0028
        /*0024*/ 	.byte	0x00, 0xf4, 0x21, 0x00


	//----- nvinfo : EIATTR_KPARAM_INFO
	.align		4
.L_15:
        /*0028*/ 	.byte	0x04, 0x17
        /*002a*/ 	.short	(.L_17 - .L_16)
.L_16:
        /*002c*/ 	.word	0x00000000
        /*0030*/ 	.short	0x0004
        /*0032*/ 	.short	0x0020
        /*0034*/ 	.byte	0x00, 0xf4, 0x21, 0x00


	//----- nvinfo : EIATTR_KPARAM_INFO
	.align		4
.L_17:
        /*0038*/ 	.byte	0x04, 0x17
        /*003a*/ 	.short	(.L_19 - .L_18)
.L_18:
        /*003c*/ 	.word	0x00000000
        /*0040*/ 	.short	0x0003
        /*0042*/ 	.short	0x0018
        /*0044*/ 	.byte	0x00, 0xf4, 0x21, 0x00


	//----- nvinfo : EIATTR_KPARAM_INFO
	.align		4
.L_19:
        /*0048*/ 	.byte	0x04, 0x17
        /*004a*/ 	.short	(.L_21 - .L_20)
.L_20:
        /*004c*/ 	.word	0x00000000
        /*0050*/ 	.short	0x0002
        /*0052*/ 	.short	0x0010
        /*0054*/ 	.byte	0x00, 0xf4, 0x21, 0x00


	//----- nvinfo : EIATTR_KPARAM_INFO
	.align		4
.L_21:
        /*0058*/ 	.byte	0x04, 0x17
        /*005a*/ 	.short	(.L_23 - .L_22)
.L_22:
        /*005c*/ 	.word	0x00000000
        /*0060*/ 	.short	0x0001
        /*0062*/ 	.short	0x0008
        /*0064*/ 	.byte	0x00, 0xf4, 0x21, 0x00


	//----- nvinfo : EIATTR_KPARAM_INFO
	.align		4
.L_23:
        /*0068*/ 	.byte	0x04, 0x17
        /*006a*/ 	.short	(.L_25 - .L_24)
.L_24:
        /*006c*/ 	.word	0x00000000
        /*0070*/ 	.short	0x0000
        /*0072*/ 	.short	0x0000
        /*0074*/ 	.byte	0x00, 0xf4, 0x21, 0x00


	//----- nvinfo : EIATTR_SPARSE_MMA_MASK
	.align		4
.L_25:
        /*0078*/ 	.byte	0x03, 0x50
        /*007a*/ 	.short	0x0000


	//----- nvinfo : EIATTR_MAXREG_COUNT
	.align		4
        /*007c*/ 	.byte	0x03, 0x1b
        /*007e*/ 	.short	0x00ff


	//----- nvinfo : EIATTR_EXIT_INSTR_OFFSETS
	.align		4
        /*0080*/ 	.byte	0x04, 0x1c
        /*0082*/ 	.short	(.L_27 - .L_26)


	//   ....[0]....
.L_26:
        /*0084*/ 	.word	0x000003e0


	//----- nvinfo : EIATTR_REQNTID
	.align		4
.L_27:
        /*0088*/ 	.byte	0x04, 0x10
        /*008a*/ 	.short	(.L_29 - .L_28)
.L_28:
        /*008c*/ 	.word	0x00000080
        /*0090*/ 	.word	0x00000001
        /*0094*/ 	.word	0x00000001


	//----- nvinfo : EIATTR_CBANK_PARAM_SIZE
	.align		4
.L_29:
        /*0098*/ 	.byte	0x03, 0x19
        /*009a*/ 	.short	0x0034


	//----- nvinfo : EIATTR_PARAM_CBANK
	.align		4
        /*009c*/ 	.byte	0x04, 0x0a
        /*009e*/ 	.short	(.L_31 - .L_30)
	.align		4
.L_30:
        /*00a0*/ 	.word	index@(.nv.constant0.triton_poi_fused__native_batch_norm_legit_no_training_relu_11)
        /*00a4*/ 	.short	0x0210
        /*00a6*/ 	.short	0x0034


	//----- nvinfo : EIATTR_SW_WAR
	.align		4
.L_31:
        /*00a8*/ 	.byte	0x04, 0x36
        /*00aa*/ 	.short	(.L_33 - .L_32)
.L_32:
        /*00ac*/ 	.word	0x00000008
.L_33:


//--------------------- .nv.callgraph             --------------------------
	.section	.nv.callgraph,"",@"SHT_CUDA_CALLGRAPH"
	.align	4
	.sectionentsize	8
	.align		4
        /*0000*/ 	.word	0x00000000
	.align		4
        /*0004*/ 	.word	0xffffffff
	.align		4
        /*0008*/ 	.word	0x00000000
	.align		4
        /*000c*/ 	.word	0xfffffffe
	.align		4
        /*0010*/ 	.word	0x00000000
	.align		4
        /*0014*/ 	.word	0xfffffffd
	.align		4
        /*0018*/ 	.word	0x00000000
	.align		4
        /*001c*/ 	.word	0xfffffffc


//--------------------- .nv.constant4             --------------------------
	.section	.nv.constant4,"a",@progbits
	.align	8
	.align		8
.nv.constant4:
        /*0000*/ 	.dword	_$_str
	.align		8
        /*0008*/ 	.dword	_$_str_$_2


//--------------------- .text.triton_poi_fused__native_batch_norm_legit_no_training_relu_11 --------------------------
	.section	.text.triton_poi_fused__native_batch_norm_legit_no_training_relu_11,"ax",@progbits
	.align	128
        .global         triton_poi_fused__native_batch_norm_legit_no_training_relu_11
        .type           triton_poi_fused__native_batch_norm_legit_no_training_relu_11,@function
        .size           triton_poi_fused__native_batch_norm_legit_no_training_relu_11,(.L_x_1 - triton_poi_fused__native_batch_norm_legit_no_training_relu_11)
        .other          triton_poi_fused__native_batch_norm_legit_no_training_relu_11,@"STO_CUDA_ENTRY STV_DEFAULT"
triton_poi_fused__native_batch_norm_legit_no_training_relu_11:
.text.triton_poi_fused__native_batch_norm_legit_no_training_relu_11:
[----:B------:R-:W-:Y:S01]  /*0000*/  LDC R1, c[0x0][0x28] ;  /* 0x00000a00ff017b82 */ /* 0x000fe20000000800 */
[----:B------:R-:W1:Y:S07]  /*0010*/  S2R R0, SR_TID.X ;  /* 0x0000000000007919 */ /* 0x000e6e0000002100 */
[----:B------:R-:W2:Y:S01]  /*0020*/  LDC.64 R10, c[0x0][0x220] ;  /* 0x00008800ff0a7b82 */ /* 0x000ea20000000a00 */
[----:B------:R-:W-:Y:S01]  /*0030*/  ULDC.64 UR4, c[0x0][0x208] ;  /* 0x0000820000047ab9 */ /* 0x000fe20000000a00 */
[----:B------:R-:W3:Y:S06]  /*0040*/  S2R R3, SR_CTAID.X ;  /* 0x0000000000037919 */ /* 0x000eec0000002500 */
[----:B------:R-:W4:Y:S08]  /*0050*/  LDC.64 R4, c[0x0][0x210] ;  /* 0x00008400ff047b82 */ /* 0x000f300000000a00 */
[----:B------:R-:W5:Y:S08]  /*0060*/  LDC.64 R8, c[0x0][0x218] ;  /* 0x00008600ff087b82 */ /* 0x000f700000000a00 */
[----:B------:R-:W4:Y:S01]  /*0070*/  LDC.64 R14, c[0x0][0x230] ;  /* 0x00008c00ff0e7b82 */ /* 0x000f220000000a00 */
[----:B-1----:R-:W-:-:S07]  /*0080*/  SHF.L.U32 R0, R0, 0x2, RZ ;  /* 0x0000000200007819 */ /* 0x002fce00000006ff */
[----:B------:R-:W1:Y:S01]  /*0090*/  LDC.64 R12, c[0x0][0x228] ;  /* 0x00008a00ff0c7b82 */ /* 0x000e620000000a00 */
[----:B------:R-:W-:-:S04]  /*00a0*/  LOP3.LUT R0, R0, 0x1fc, RZ, 0xc0, !PT ;  /* 0x000001fc00007812 */ /* 0x000fc800078ec0ff */
[----:B---3--:R-:W-:-:S05]  /*00b0*/  LEA R0, R3, R0, 0x9 ;  /* 0x0000000003007211 */ /* 0x008fca00078e48ff */
[----:B------:R-:W-:-:S05]  /*00c0*/  IMAD.HI R2, R0, 0x38e38e39, RZ ;  /* 0x38e38e3900027827 */ /* 0x000fca00078e02ff */
[----:B------:R-:W-:-:S04]  /*00d0*/  SHF.R.U32.HI R3, RZ, 0x1f, R2 ;  /* 0x0000001fff037819 */ /* 0x000fc80000011602 */
[----:B------:R-:W-:-:S04]  /*00e0*/  LEA.HI.SX32 R3, R2, R3, 0x19 ;  /* 0x0000000302037211 */ /* 0x000fc800078fcaff */
[----:B------:R-:W-:-:S04]  /*00f0*/  LEA.HI R2, R3, R3, RZ, 0x4 ;  /* 0x0000000303027211 */ /* 0x000fc800078f20ff */
[----:B------:R-:W-:-:S04]  /*0100*/  LOP3.LUT R2, R2, 0xfffffff0, RZ, 0xc0, !PT ;  /* 0xfffffff002027812 */ /* 0x000fc800078ec0ff */
[----:B------:R-:W-:-:S05]  /*0110*/  IADD3 R3, R3, -R2, RZ ;  /* 0x8000000203037210 */ /* 0x000fca0007ffe0ff */
[----:B--2---:R-:W-:-:S06]  /*0120*/  IMAD.WIDE R10, R3, 0x4, R10 ;  /* 0x00000004030a7825 */ /* 0x004fcc00078e020a */
[----:B------:R-:W2:Y:S01]  /*0130*/  LDG.E.EL R10, desc[UR4][R10.64] ;  /* 0x000000040a0a7981 */ /* 0x000ea2000c2e1900 */
[----:B----4-:R-:W-:-:S04]  /*0140*/  IMAD.WIDE R4, R0, 0x4, R4 ;  /* 0x0000000400047825 */ /* 0x010fc800078e0204 */
[C---:B-----5:R-:W-:Y:S02]  /*0150*/  IMAD.WIDE R8, R3.reuse, 0x4, R8 ;  /* 0x0000000403087825 */ /* 0x060fe400078e0208 */
[----:B------:R-:W3:Y:S02]  /*0160*/  LDG.E.128 R4, desc[UR4][R4.64] ;  /* 0x0000000404047981 */ /* 0x000ee4000c1e1d00 */
[C---:B0-----:R-:W-:Y:S02]  /*0170*/  IMAD.WIDE R14, R3.reuse, 0x4, R14 ;  /* 0x00000004030e7825 */ /* 0x041fe400078e020e */
[----:B------:R0:W3:Y:S02]  /*0180*/  LDG.E.EL R2, desc[UR4][R8.64] ;  /* 0x0000000408027981 */ /* 0x0000e4000c2e1900 */
[----:B-1----:R-:W-:Y:S02]  /*0190*/  IMAD.WIDE R12, R3, 0x4, R12 ;  /* 0x00000004030c7825 */ /* 0x002fe400078e020c */
[----:B------:R-:W4:Y:S04]  /*01a0*/  LDG.E.EL R14, desc[UR4][R14.64] ;  /* 0x000000040e0e7981 */ /* 0x000f28000c2e1900 */
[----:B------:R1:W4:Y:S01]  /*01b0*/  LDG.E.EL R3, desc[UR4][R12.64] ;  /* 0x000000040c037981 */ /* 0x000322000c2e1900 */
[----:B------:R-:W-:Y:S01]  /*01c0*/  HFMA2.MMA R16, -RZ, RZ, 1.625, 0 ;  /* 0x3e800000ff107435 */ /* 0x000fe200000001ff */
[----:B0-----:R-:W0:Y:S02]  /*01d0*/  LDC.64 R8, c[0x0][0x238] ;  /* 0x00008e00ff087b82 */ /* 0x001e240000000a00 */
[----:B0-----:R-:W-:-:S04]  /*01e0*/  IMAD.WIDE R8, R0, 0x4, R8 ;  /* 0x0000000400087825 */ /* 0x001fc800078e0208 */
[----:B--2---:R-:W-:-:S04]  /*01f0*/  FADD R10, R10, 9.9999997473787516356e-06 ;  /* 0x3727c5ac0a0a7421 */ /* 0x004fc80000000000 */
[----:B------:R-:W0:Y:S02]  /*0200*/  MUFU.SQRT R11, R10 ;  /* 0x0000000a000b7308 */ /* 0x000e240000002000 */
[C---:B0-----:R-:W-:Y:S02]  /*0210*/  FSETP.GT.AND P0, PT, R11.reuse, 8.50705917302346158658e+37, PT ;  /* 0x7e8000000b00780b */ /* 0x041fe40003f04000 */
[----:B------:R-:W-:-:S11]  /*0220*/  FSETP.GEU.AND P1, PT, R11, 1.175494350822287508e-38, PT ;  /* 0x008000000b00780b */ /* 0x000fd60003f2e000 */
[----:B------:R-:W-:-:S04]  /*0230*/  @P0 FMUL R11, R11, 0.25 ;  /* 0x3e8000000b0b0820 */ /* 0x000fc80000400000 */
[----:B------:R-:W-:-:S06]  /*0240*/  @!P1 FMUL R11, R11, 16777216 ;  /* 0x4b8000000b0b9820 */ /* 0x000fcc0000400000 */
[----:B------:R-:W0:Y:S01]  /*0250*/  MUFU.RCP R11, R11 ;  /* 0x0000000b000b7308 */ /* 0x000e220000001000 */
[----:B-1----:R-:W-:Y:S01]  /*0260*/  FSEL R12, R16, 1, P0 ;  /* 0x3f800000100c7808 */ /* 0x002fe20000000000 */
[----:B---3--:R-:W-:-:S04]  /*0270*/  FADD R13, R4, -R2 ;  /* 0x80000002040d7221 */ /* 0x008fc80000000000 */
[----:B------:R-:W-:Y:S01]  /*0280*/  @!P1 FMUL R12, R12, 16777216 ;  /* 0x4b8000000c0c9820 */ /* 0x000fe20000400000 */
[--C-:B------:R-:W-:Y:S01]  /*0290*/  FADD R5, R5, -R2.reuse ;  /* 0x8000000205057221 */ /* 0x100fe20000000000 */
[--C-:B------:R-:W-:Y:S01]  /*02a0*/  FADD R15, R6, -R2.reuse ;  /* 0x80000002060f7221 */ /* 0x100fe20000000000 */
[----:B------:R-:W-:Y:S01]  /*02b0*/  FADD R7, R7, -R2 ;  /* 0x8000000207077221 */ /* 0x000fe20000000000 */
[----:B0-----:R-:W-:-:S04]  /*02c0*/  FMUL R12, R11, R12 ;  /* 0x0000000c0b0c7220 */ /* 0x001fc80000400000 */
[C---:B------:R-:W-:Y:S01]  /*02d0*/  FMUL R13, R12.reuse, R13 ;  /* 0x0000000d0c0d7220 */ /* 0x040fe20000400000 */
[C---:B------:R-:W-:Y:S01]  /*02e0*/  FMUL R5, R12.reuse, R5 ;  /* 0x000000050c057220 */ /* 0x040fe20000400000 */
[C---:B------:R-:W-:Y:S01]  /*02f0*/  FMUL R15, R12.reuse, R15 ;  /* 0x0000000f0c0f7220 */ /* 0x040fe20000400000 */
[----:B------:R-:W-:Y:S01]  /*0300*/  FMUL R7, R12, R7 ;  /* 0x000000070c077220 */ /* 0x000fe20000400000 */
[C-C-:B----4-:R-:W-:Y:S01]  /*0310*/  FFMA R13, R3.reuse, R13, R14.reuse ;  /* 0x0000000d030d7223 */ /* 0x150fe2000000000e */
[C-C-:B------:R-:W-:Y:S01]  /*0320*/  FFMA R5, R3.reuse, R5, R14.reuse ;  /* 0x0000000503057223 */ /* 0x140fe2000000000e */
[C-C-:B------:R-:W-:Y:S01]  /*0330*/  FFMA R15, R3.reuse, R15, R14.reuse ;  /* 0x0000000f030f7223 */ /* 0x140fe2000000000e */
[----:B------:R-:W-:Y:S02]  /*0340*/  FFMA R7, R3, R7, R14 ;  /* 0x0000000703077223 */ /* 0x000fe4000000000e */
[----:B------:R-:W-:Y:S02]  /*0350*/  FSETP.GEU.AND P3, PT, R13, RZ, PT ;  /* 0x000000ff0d00720b */ /* 0x000fe40003f6e000 */
[----:B------:R-:W-:-:S02]  /*0360*/  FSETP.GEU.AND P2, PT, R5, RZ, PT ;  /* 0x000000ff0500720b */ /* 0x000fc40003f4e000 */
[----:B------:R-:W-:Y:S02]  /*0370*/  FSETP.GEU.AND P1, PT, R15, RZ, PT ;  /* 0x000000ff0f00720b */ /* 0x000fe40003f2e000 */
[----:B------:R-:W-:Y:S02]  /*0380*/  FSETP.GEU.AND P0, PT, R7, RZ, PT ;  /* 0x000000ff0700720b */ /* 0x000fe40003f0e000 */
[----:B------:R-:W-:Y:S02]  /*0390*/  SEL R4, R13, RZ, P3 ;  /* 0x000000ff0d047207 */ /* 0x000fe40001800000 */
[----:B------:R-:W-:Y:S02]  /*03a0*/  SEL R5, R5, RZ, P2 ;  /* 0x000000ff05057207 */ /* 0x000fe40001000000 */
[----:B------:R-:W-:Y:S02]  /*03b0*/  SEL R6, R15, RZ, P1 ;  /* 0x000000ff0f067207 */ /* 0x000fe40000800000 */
[----:B------:R-:W-:-:S05]  /*03c0*/  SEL R7, R7, RZ, P0 ;  /* 0x000000ff07077207 */ /* 0x000fca0000000000 */
[----:B------:R-:W-:Y:S01]  /*03d0*/  STG.E.128 desc[UR4][R8.64], R4 ;  /* 0x0000000408007986 */ /* 0x000fe2000c101d04 */
[----:B------:R-:W-:Y:S05]  /*03e0*/  EXIT ;  /* 0x000000000000794d */ /* 0x000fea0003800000 */
.L_x_0:
[----:B------:R-:W-:-:S00]  /*03f0*/  BRA `(.L_x_0) ;  /* 0xfffffffc00fc7947 */ /* 0x000fc0000383ffff */
[----:B------:R-:W-:-:S00]  /*0400*/  NOP ;  /* 0x0000000000007918 */ /* 0x000fc00000000000 */
[----:B------:R-:W-:-:S00]  /*0410*/  NOP ;  /* 0x0000000000007918 */ /* 0x000fc00000000000 */
[----:B------:R-:W-:-:S00]  /*0420*/  NOP ;  /* 0x0000000000007918 */ /* 0x000fc00000000000 */
[----:B------:R-:W-:-:S00]  /*0430*/  NOP ;  /* 0x0000000000007918 */ /* 0x000fc00000000000 */
[----:B------:R-:W-:-:S00]  /*0440*/  NOP ;  /* 0x0000000000007918 */ /* 0x000fc00000000000 */
[----:B------:R-:W-:-:S00]  /*0450*/  NOP ;  /* 0x0000000000007918 */ /* 0x000fc00000000000 */
[----:B------:R-:W-:-:S00]  /*0460*/  NOP ;  /* 0x0000000000007918 */ /* 0x000fc00000000000 */
[----:B------:R-:W-:-:S00]  /*0470*/  NOP ;  /* 0x0000000000007918 */ /* 0x000fc00000000000 */
.L_x_1:


//--------------------- .nv.global.init           --------------------------
	.section	.nv.global.init,"aw",@progbits
.nv.global.init:
	.type		_$_str,@object
	.size		_$_str,(_$_str_$_2 - _$_str)
_$_str:
        /*0000*/ 	.byte	0x5f, 0x5f, 0x43, 0x55, 0x44, 0x41, 0x5f, 0x46, 0x54, 0x5a, 0x00
	.type		_$_str_$_2,@object
	.size		_$_str_$_2,(.L_1 - _$_str_$_2)
_$_str_$_2:
        /*000b*/ 	.byte	0x5f, 0x5f, 0x43, 0x55, 0x44, 0x41, 0x5f, 0x50, 0x52, 0x45, 0x43, 0x5f, 0x53, 0x51, 0x52, 0x54
        /*001b*/ 	.byte	0x00
.L_1:


//--------------------- .nv.constant0.triton_poi_fused__native_batch_norm_legit_no_training_relu_11 --------------------------
	.section	.nv.constant0.triton_poi_fused__native_batch_norm_legit_no_training_relu_11,"a",@progbits
	.sectionflags	@""
	.align	4
.nv.constant0.triton_poi_fused__native_batch_norm_legit_no_training_relu_11:
	.zero		580
